	.headerflags	@"EF_CUDA_TEXMODE_UNIFIED EF_CUDA_64BIT_ADDRESS EF_CUDA_ACCELERATORS EF_CUDA_SM90 EF_CUDA_VIRTUAL_SM(EF_CUDA_SM90)"
	.elftype	@"ET_EXEC"


//--------------------- .nv.info                  --------------------------
	.section	.nv.info,"",@"SHT_CUDA_INFO"
	.align	4


	//----- nvinfo : EIATTR_REGCOUNT
	.align		4
        /*0000*/ 	.byte	0x04, 0x2f
        /*0002*/ 	.short	(.L_3 - .L_2)
	.align		4
.L_2:
        /*0004*/ 	.word	index@(triton_poi_fused__native_batch_norm_legit_no_training_leaky_relu_28)
        /*0008*/ 	.word	0x00000010


	//----- nvinfo : EIATTR_MIN_STACK_SIZE
	.align		4
.L_3:
        /*000c*/ 	.byte	0x04, 0x12
        /*000e*/ 	.short	(.L_5 - .L_4)
	.align		4
.L_4:
        /*0010*/ 	.word	index@(triton_poi_fused__native_batch_norm_legit_no_training_leaky_relu_28)
        /*0014*/ 	.word	0x00000000


	//----- nvinfo : EIATTR_FRAME_SIZE
	.align		4
.L_5:
        /*0018*/ 	.byte	0x04, 0x11
        /*001a*/ 	.short	(.L_7 - .L_6)
	.align		4
.L_6:
        /*001c*/ 	.word	index@(triton_poi_fused__native_batch_norm_legit_no_training_leaky_relu_28)
        /*0020*/ 	.word	0x00000000


	//----- nvinfo : EIATTR_MIN_STACK_SIZE
	.align		4
.L_7:
        /*0024*/ 	.byte	0x04, 0x12
        /*0026*/ 	.short	(.L_9 - .L_8)
	.align		4
.L_8:
        /*0028*/ 	.word	index@(triton_poi_fused__native_batch_norm_legit_no_training_leaky_relu_28)
        /*002c*/ 	.word	0x00000000
.L_9:


//--------------------- .nv.info.triton_poi_fused__native_batch_norm_legit_no_training_leaky_relu_28 --------------------------
	.section	.nv.info.triton_poi_fused__native_batch_norm_legit_no_training_leaky_relu_28,"",@"SHT_CUDA_INFO"
	.sectionflags	@""
	.align	4


	//----- nvinfo : EIATTR_CUDA_API_VERSION
	.align		4
        /*0000*/ 	.byte	0x04, 0x37
        /*0002*/ 	.short	(.L_11 - .L_10)
.L_10:
        /*0004*/ 	.word	0x0000007c


	//----- nvinfo : EIATTR_KPARAM_INFO
	.align		4
.L_11:
        /*0008*/ 	.byte	0x04, 0x17
        /*000a*/ 	.short	(.L_13 - .L_12)
.L_12:
        /*000c*/ 	.word	0x00000000
        /*0010*/ 	.short	0x0006
        /*0012*/ 	.short	0x0030
        /*0014*/ 	.byte	0x00, 0xf0, 0x11, 0x00


	//----- nvinfo : EIATTR_KPARAM_INFO
	.align		4
.L_13:
        /*0018*/ 	.byte	0x04, 0x17
        /*001a*/ 	.short	(.L_15 - .L_14)
.L_14:
        /*001c*/ 	.word	0x00000000
        /*0020*/ 	.short	0x0005
        /*0022*/ 	.short	0x0028
        /*0024*/ 	.byte	0x00, 0xf4, 0x21, 0x00


	//----- nvinfo : EIATTR_KPARAM_INFO
	.align		4
.L_15:
        /*0028*/ 	.byte	0x04, 0x17
        /*002a*/ 	.short	(.L_17 - .L_16)
.L_16:
        /*002c*/ 	.word	0x00000000
        /*0030*/ 	.short	0x0004
        /*0032*/ 	.short	0x0020
        /*0034*/ 	.byte	0x00, 0xf4, 0x21, 0x00


	//----- nvinfo : EIATTR_KPARAM_INFO
	.align		4
.L_17:
        /*0038*/ 	.byte	0x04, 0x17
        /*003a*/ 	.short	(.L_19 - .L_18)
.L_18:
        /*003c*/ 	.word	0x00000000
        /*0040*/ 	.short	0x0003
        /*0042*/ 	.short	0x0018
        /*0044*/ 	.byte	0x00, 0xf4, 0x21, 0x00


	//----- nvinfo : EIATTR_KPARAM_INFO
	.align		4
.L_19:
        /*0048*/ 	.byte	0x04, 0x17
        /*004a*/ 	.short	(.L_21 - .L_20)
.L_20:
        /*004c*/ 	.word	0x00000000
        /*0050*/ 	.short	0x0002
        /*0052*/ 	.short	0x0010
        /*0054*/ 	.byte	0x00, 0xf4, 0x21, 0x00


	//----- nvinfo : EIATTR_KPARAM_INFO
	.align		4
.L_21:
        /*0058*/ 	.byte	0x04, 0x17
        /*005a*/ 	.short	(.L_23 - .L_22)
.L_22:
        /*005c*/ 	.word	0x00000000
        /*0060*/ 	.short	0x0001
        /*0062*/ 	.short	0x0008
        /*0064*/ 	.byte	0x00, 0xf4, 0x21, 0x00


	//----- nvinfo : EIATTR_KPARAM_INFO
	.align		4
.L_23:
        /*0068*/ 	.byte	0x04, 0x17
        /*006a*/ 	.short	(.L_25 - .L_24)
.L_24:
        /*006c*/ 	.word	0x00000000
        /*0070*/ 	.short	0x0000
        /*0072*/ 	.short	0x0000
        /*0074*/ 	.byte	0x00, 0xf4, 0x21, 0x00


	//----- nvinfo : EIATTR_SPARSE_MMA_MASK
	.align		4
.L_25:
        /*0078*/ 	.byte	0x03, 0x50
        /*007a*/ 	.short	0x0000


	//----- nvinfo : EIATTR_MAXREG_COUNT
	.align		4
        /*007c*/ 	.byte	0x03, 0x1b
        /*007e*/ 	.short	0x00ff


	//----- nvinfo : EIATTR_EXIT_INSTR_OFFSETS
	.align		4
        /*0080*/ 	.byte	0x04, 0x1c
        /*0082*/ 	.short	(.L_27 - .L_26)


	//   ....[0]....
.L_26:
        /*0084*/ 	.word	0x000002d0


	//----- nvinfo : EIATTR_REQNTID
	.align		4
.L_27:
        /*0088*/ 	.byte	0x04, 0x10
        /*008a*/ 	.short	(.L_29 - .L_28)
.L_28:
        /*008c*/ 	.word	0x00000080
        /*0090*/ 	.word	0x00000001
        /*0094*/ 	.word	0x00000001


	//----- nvinfo : EIATTR_CBANK_PARAM_SIZE
	.align		4
.L_29:
        /*0098*/ 	.byte	0x03, 0x19
        /*009a*/ 	.short	0x0034


	//----- nvinfo : EIATTR_PARAM_CBANK
	.align		4
        /*009c*/ 	.byte	0x04, 0x0a
        /*009e*/ 	.short	(.L_31 - .L_30)
	.align		4
.L_30:
        /*00a0*/ 	.word	index@(.nv.constant0.triton_poi_fused__native_batch_norm_legit_no_training_leaky_relu_28)
        /*00a4*/ 	.short	0x0210
        /*00a6*/ 	.short	0x0034


	//----- nvinfo : EIATTR_SW_WAR
	.align		4
.L_31:
        /*00a8*/ 	.byte	0x04, 0x36
        /*00aa*/ 	.short	(.L_33 - .L_32)
.L_32:
        /*00ac*/ 	.word	0x00000008
.L_33:


//--------------------- .nv.callgraph             --------------------------
	.section	.nv.callgraph,"",@"SHT_CUDA_CALLGRAPH"
	.align	4
	.sectionentsize	8
	.align		4
        /*0000*/ 	.word	0x00000000
	.align		4
        /*0004*/ 	.word	0xffffffff
	.align		4
        /*0008*/ 	.word	0x00000000
	.align		4
        /*000c*/ 	.word	0xfffffffe
	.align		4
        /*0010*/ 	.word	0x00000000
	.align		4
        /*0014*/ 	.word	0xfffffffd
	.align		4
        /*0018*/ 	.word	0x00000000
	.align		4
        /*001c*/ 	.word	0xfffffffc


//--------------------- .nv.constant4             --------------------------
	.section	.nv.constant4,"a",@progbits
	.align	8
	.align		8
.nv.constant4:
        /*0000*/ 	.dword	_$_str
	.align		8
        /*0008*/ 	.dword	_$_str_$_2


//--------------------- .text.triton_poi_fused__native_batch_norm_legit_no_training_leaky_relu_28 --------------------------
	.section	.text.triton_poi_fused__native_batch_norm_legit_no_training_leaky_relu_28,"ax",@progbits
	.align	128
        .global         triton_poi_fused__native_batch_norm_legit_no_training_leaky_relu_28
        .type           triton_poi_fused__native_batch_norm_legit_no_training_leaky_relu_28,@function
        .size           triton_poi_fused__native_batch_norm_legit_no_training_leaky_relu_28,(.L_x_1 - triton_poi_fused__native_batch_norm_legit_no_training_leaky_relu_28)
        .other          triton_poi_fused__native_batch_norm_legit_no_training_leaky_relu_28,@"STO_CUDA_ENTRY STV_DEFAULT"
triton_poi_fused__native_batch_norm_legit_no_training_leaky_relu_28:
.text.triton_poi_fused__native_batch_norm_legit_no_training_leaky_relu_28:
[----:B------:R-:W-:Y:S01]  /*0000*/  LDC R1, c[0x0][0x28] ;  /* 0x00000a00ff017b82 */ /* 0x000fe20000000800 */
[----:B------:R-:W1:Y:S07]  /*0010*/  S2R R0, SR_TID.X ;  /* 0x0000000000007919 */ /* 0x000e6e0000002100 */
[----:B------:R-:W2:Y:S01]  /*0020*/  LDC.64 R6, c[0x0][0x228] ;  /* 0x00008a00ff067b82 */ /* 0x000ea20000000a00 */
[----:B------:R-:W-:Y:S01]  /*0030*/  ULDC.64 UR4, c[0x0][0x208] ;  /* 0x0000820000047ab9 */ /* 0x000fe20000000a00 */
[----:B------:R-:W3:Y:S06]  /*0040*/  S2R R3, SR_CTAID.X ;  /* 0x0000000000037919 */ /* 0x000eec0000002500 */
[----:B------:R-:W4:Y:S08]  /*0050*/  LDC.64 R4, c[0x0][0x220] ;  /* 0x00008800ff047b82 */ /* 0x000f300000000a00 */
[----:B------:R-:W5:Y:S08]  /*0060*/  LDC.64 R8, c[0x0][0x230] ;  /* 0x00008c00ff087b82 */ /* 0x000f700000000a00 */
[----:B------:R-:W5:Y:S01]  /*0070*/  LDC.64 R10, c[0x0][0x238] ;  /* 0x00008e00ff0a7b82 */ /* 0x000f620000000a00 */
[----:B-1----:R-:W-:-:S02]  /*0080*/  LOP3.LUT R0, R0, 0x7f, RZ, 0xc0, !PT ;  /* 0x0000007f00007812 */ /* 0x002fc400078ec0ff */
[----:B---3--:R-:W-:Y:S02]  /*0090*/  SHF.R.S32.HI R2, RZ, 0x18, R3 ;  /* 0x00000018ff027819 */ /* 0x008fe40000011403 */
[----:B------:R-:W-:Y:S02]  /*00a0*/  LEA R0, R3, R0, 0x7 ;  /* 0x0000000003007211 */ /* 0x000fe400078e38ff */
[----:B------:R-:W-:-:S04]  /*00b0*/  SGXT R3, R2, 0x1 ;  /* 0x000000010203781a */ /* 0x000fc80000000200 */
[----:B------:R-:W-:-:S04]  /*00c0*/  LEA.HI R3, R3, R0, RZ, 0x7 ;  /* 0x0000000003037211 */ /* 0x000fc800078f38ff */
[----:B------:R-:W-:-:S04]  /*00d0*/  LOP3.LUT R3, R3, 0xffffff80, RZ, 0xc0, !PT ;  /* 0xffffff8003037812 */ /* 0x000fc800078ec0ff */
[----:B------:R-:W-:Y:S02]  /*00e0*/  IADD3 R13, R0, -R3, RZ ;  /* 0x80000003000d7210 */ /* 0x000fe40007ffe0ff */
[----:B------:R-:W1:Y:S03]  /*00f0*/  LDC.64 R2, c[0x0][0x218] ;  /* 0x00008600ff027b82 */ /* 0x000e660000000a00 */
[----:B--2---:R-:W-:-:S06]  /*0100*/  IMAD.WIDE R6, R13, 0x4, R6 ;  /* 0x000000040d067825 */ /* 0x004fcc00078e0206 */
[----:B------:R-:W2:Y:S01]  /*0110*/  LDG.E.EL R6, desc[UR4][R6.64] ;  /* 0x0000000406067981 */ /* 0x000ea2000c2e1900 */
[----:B----4-:R-:W-:-:S04]  /*0120*/  IMAD.WIDE R4, R13, 0x4, R4 ;  /* 0x000000040d047825 */ /* 0x010fc800078e0204 */
[C---:B-----5:R-:W-:Y:S02]  /*0130*/  IMAD.WIDE R8, R13.reuse, 0x4, R8 ;  /* 0x000000040d087825 */ /* 0x060fe400078e0208 */
[----:B------:R3:W4:Y:S02]  /*0140*/  LDG.E.EL R5, desc[UR4][R4.64] ;  /* 0x0000000404057981 */ /* 0x000724000c2e1900 */
[----:B0-----:R-:W-:Y:S02]  /*0150*/  IMAD.WIDE R10, R13, 0x4, R10 ;  /* 0x000000040d0a7825 */ /* 0x001fe400078e020a */
[----:B------:R-:W5:Y:S02]  /*0160*/  LDG.E.EL R8, desc[UR4][R8.64] ;  /* 0x0000000408087981 */ /* 0x000f64000c2e1900 */
[----:B-1----:R-:W-:Y:S02]  /*0170*/  IMAD.WIDE R2, R0, 0x4, R2 ;  /* 0x0000000400027825 */ /* 0x002fe400078e0202 */
[----:B------:R-:W5:Y:S04]  /*0180*/  LDG.E.EL R11, desc[UR4][R10.64] ;  /* 0x000000040a0b7981 */ /* 0x000f68000c2e1900 */
[----:B------:R-:W4:Y:S01]  /*0190*/  LDG.E R2, desc[UR4][R2.64] ;  /* 0x0000000402027981 */ /* 0x000f22000c1e1900 */
[----:B---3--:R-:W-:Y:S01]  /*01a0*/  HFMA2.MMA R4, -RZ, RZ, 1.625, 0 ;  /* 0x3e800000ff047435 */ /* 0x008fe200000001ff */
[----:B--2---:R-:W-:-:S04]  /*01b0*/  FADD R6, R6, 9.9999997473787516356e-06 ;  /* 0x3727c5ac06067421 */ /* 0x004fc80000000000 */
[----:B------:R-:W0:Y:S02]  /*01c0*/  MUFU.SQRT R7, R6 ;  /* 0x0000000600077308 */ /* 0x000e240000002000 */
[C---:B0-----:R-:W-:Y:S02]  /*01d0*/  FSETP.GT.AND P0, PT, R7.reuse, 8.50705917302346158658e+37, PT ;  /* 0x7e8000000700780b */ /* 0x041fe40003f04000 */
[----:B------:R-:W-:-:S11]  /*01e0*/  FSETP.GEU.AND P1, PT, R7, 1.175494350822287508e-38, PT ;  /* 0x008000000700780b */ /* 0x000fd60003f2e000 */
[----:B------:R-:W-:-:S04]  /*01f0*/  @P0 FMUL R7, R7, 0.25 ;  /* 0x3e80000007070820 */ /* 0x000fc80000400000 */
[----:B------:R-:W-:-:S06]  /*0200*/  @!P1 FMUL R7, R7, 16777216 ;  /* 0x4b80000007079820 */ /* 0x000fcc0000400000 */
[----:B------:R-:W0:Y:S01]  /*0210*/  MUFU.RCP R7, R7 ;  /* 0x0000000700077308 */ /* 0x000e220000001000 */
[----:B------:R-:W-:Y:S01]  /*0220*/  FSEL R4, R4, 1, P0 ;  /* 0x3f80000004047808 */ /* 0x000fe20000000000 */
[----:B----4-:R-:W-:Y:S02]  /*0230*/  FADD R5, R2, -R5 ;  /* 0x8000000502057221 */ /* 0x010fe40000000000 */
[----:B------:R-:W1:Y:S02]  /*0240*/  LDC.64 R2, c[0x0][0x210] ;  /* 0x00008400ff027b82 */ /* 0x000e640000000a00 */
[----:B------:R-:W-:-:S04]  /*0250*/  @!P1 FMUL R4, R4, 16777216 ;  /* 0x4b80000004049820 */ /* 0x000fc80000400000 */
[----:B0-----:R-:W-:-:S04]  /*0260*/  FMUL R4, R7, R4 ;  /* 0x0000000407047220 */ /* 0x001fc80000400000 */
[----:B------:R-:W-:-:S04]  /*0270*/  FMUL R4, R5, R4 ;  /* 0x0000000405047220 */ /* 0x000fc80000400000 */
[----:B-----5:R-:W-:-:S05]  /*0280*/  FFMA R11, R8, R4, R11 ;  /* 0x00000004080b7223 */ /* 0x020fca000000000b */
[----:B------:R-:W-:Y:S01]  /*0290*/  FSETP.GT.AND P0, PT, R11, RZ, PT ;  /* 0x000000ff0b00720b */ /* 0x000fe20003f04000 */
[----:B-1----:R-:W-:-:S12]  /*02a0*/  IMAD.WIDE R2, R0, 0x4, R2 ;  /* 0x0000000400027825 */ /* 0x002fd800078e0202 */
[----:B------:R-:W-:-:S05]  /*02b0*/  @!P0 FMUL R11, R11, 0.10000000149011611938 ;  /* 0x3dcccccd0b0b8820 */ /* 0x000fca0000400000 */
[----:B------:R-:W-:Y:S01]  /*02c0*/  STG.E desc[UR4][R2.64], R11 ;  /* 0x0000000b02007986 */ /* 0x000fe2000c101904 */
[----:B------:R-:W-:Y:S05]  /*02d0*/  EXIT ;  /* 0x000000000000794d */ /* 0x000fea0003800000 */
.L_x_0:
[----:B------:R-:W-:-:S00]  /*02e0*/  BRA `(.L_x_0) ;  /* 0xfffffffc00fc7947 */ /* 0x000fc0000383ffff */
[----:B------:R-:W-:-:S00]  /*02f0*/  NOP ;  /* 0x0000000000007918 */ /* 0x000fc00000000000 */
        /* <DEDUP_REMOVED lines=8> */
.L_x_1:


//--------------------- .nv.global.init           --------------------------
	.section	.nv.global.init,"aw",@progbits
.nv.global.init:
	.type		_$_str,@object
	.size		_$_str,(_$_str_$_2 - _$_str)
_$_str:
        /*0000*/ 	.byte	0x5f, 0x5f, 0x43, 0x55, 0x44, 0x41, 0x5f, 0x46, 0x54, 0x5a, 0x00
	.type		_$_str_$_2,@object
	.size		_$_str_$_2,(.L_1 - _$_str_$_2)
_$_str_$_2:
        /*000b*/ 	.byte	0x5f, 0x5f, 0x43, 0x55, 0x44, 0x41, 0x5f, 0x50, 0x52, 0x45, 0x43, 0x5f, 0x53, 0x51, 0x52, 0x54
        /*001b*/ 	.byte	0x00
.L_1:


//--------------------- .nv.constant0.triton_poi_fused__native_batch_norm_legit_no_training_leaky_relu_28 --------------------------
	.section	.nv.constant0.triton_poi_fused__native_batch_norm_legit_no_training_leaky_relu_28,"a",@progbits
	.sectionflags	@""
	.align	4
.nv.constant0.triton_poi_fused__native_batch_norm_legit_no_training_leaky_relu_28:
	.zero		580
